	.headerflags	@"EF_CUDA_TEXMODE_UNIFIED EF_CUDA_64BIT_ADDRESS EF_CUDA_ACCELERATORS EF_CUDA_SM90 EF_CUDA_VIRTUAL_SM(EF_CUDA_SM90)"
	.elftype	@"ET_EXEC"


//--------------------- .nv.info                  --------------------------
	.section	.nv.info,"",@"SHT_CUDA_INFO"
	.align	4


	//----- nvinfo : EIATTR_REGCOUNT
	.align		4
        /*0000*/ 	.byte	0x04, 0x2f
        /*0002*/ 	.short	(.L_1 - .L_0)
	.align		4
.L_0:
        /*0004*/ 	.word	index@(triton_per_fused__softmax_1)
        /*0008*/ 	.word	0x0000000c


	//----- nvinfo : EIATTR_MIN_STACK_SIZE
	.align		4
.L_1:
        /*000c*/ 	.byte	0x04, 0x12
        /*000e*/ 	.short	(.L_3 - .L_2)
	.align		4
.L_2:
        /*0010*/ 	.word	index@(triton_per_fused__softmax_1)
        /*0014*/ 	.word	0x00000000


	//----- nvinfo : EIATTR_FRAME_SIZE
	.align		4
.L_3:
        /*0018*/ 	.byte	0x04, 0x11
        /*001a*/ 	.short	(.L_5 - .L_4)
	.align		4
.L_4:
        /*001c*/ 	.word	index@(triton_per_fused__softmax_1)
        /*0020*/ 	.word	0x00000000


	//----- nvinfo : EIATTR_MIN_STACK_SIZE
	.align		4
.L_5:
        /*0024*/ 	.byte	0x04, 0x12
        /*0026*/ 	.short	(.L_7 - .L_6)
	.align		4
.L_6:
        /*0028*/ 	.word	index@(triton_per_fused__softmax_1)
        /*002c*/ 	.word	0x00000000
.L_7:


//--------------------- .nv.info.triton_per_fused__softmax_1 --------------------------
	.section	.nv.info.triton_per_fused__softmax_1,"",@"SHT_CUDA_INFO"
	.sectionflags	@""
	.align	4


	//----- nvinfo : EIATTR_CUDA_API_VERSION
	.align		4
        /*0000*/ 	.byte	0x04, 0x37
        /*0002*/ 	.short	(.L_9 - .L_8)
.L_8:
        /*0004*/ 	.word	0x0000007c


	//----- nvinfo : EIATTR_KPARAM_INFO
	.align		4
.L_9:
        /*0008*/ 	.byte	0x04, 0x17
        /*000a*/ 	.short	(.L_11 - .L_10)
.L_10:
        /*000c*/ 	.word	0x00000000
        /*0010*/ 	.short	0x0003
        /*0012*/ 	.short	0x0018
        /*0014*/ 	.byte	0x00, 0xf0, 0x11, 0x00


	//----- nvinfo : EIATTR_KPARAM_INFO
	.align		4
.L_11:
        /*0018*/ 	.byte	0x04, 0x17
        /*001a*/ 	.short	(.L_13 - .L_12)
.L_12:
        /*001c*/ 	.word	0x00000000
        /*0020*/ 	.short	0x0002
        /*0022*/ 	.short	0x0010
        /*0024*/ 	.byte	0x00, 0xf4, 0x21, 0x00


	//----- nvinfo : EIATTR_KPARAM_INFO
	.align		4
.L_13:
        /*0028*/ 	.byte	0x04, 0x17
        /*002a*/ 	.short	(.L_15 - .L_14)
.L_14:
        /*002c*/ 	.word	0x00000000
        /*0030*/ 	.short	0x0001
        /*0032*/ 	.short	0x0008
        /*0034*/ 	.byte	0x00, 0xf4, 0x21, 0x00


	//----- nvinfo : EIATTR_KPARAM_INFO
	.align		4
.L_15:
        /*0038*/ 	.byte	0x04, 0x17
        /*003a*/ 	.short	(.L_17 - .L_16)
.L_16:
        /*003c*/ 	.word	0x00000000
        /*0040*/ 	.short	0x0000
        /*0042*/ 	.short	0x0000
        /*0044*/ 	.byte	0x00, 0xf4, 0x21, 0x00


	//----- nvinfo : EIATTR_SPARSE_MMA_MASK
	.align		4
.L_17:
        /*0048*/ 	.byte	0x03, 0x50
        /*004a*/ 	.short	0x0000


	//----- nvinfo : EIATTR_MAXREG_COUNT
	.align		4
        /*004c*/ 	.byte	0x03, 0x1b
        /*004e*/ 	.short	0x00ff


	//----- nvinfo : EIATTR_COOP_GROUP_MASK_REGIDS
	.align		4
        /*0050*/ 	.byte	0x04, 0x29
        /*0052*/ 	.short	(.L_19 - .L_18)


	//   ....[0]....
.L_18:
        /*0054*/ 	.word	0xffffffff


	//   ....[1]....
        /*0058*/ 	.word	0xffffffff


	//   ....[2]....
        /*005c*/ 	.word	0xffffffff


	//   ....[3]....
        /*0060*/ 	.word	0xffffffff


	//   ....[4]....
        /*0064*/ 	.word	0xffffffff


	//   ....[5]....
        /*0068*/ 	.word	0xffffffff


	//   ....[6]....
        /*006c*/ 	.word	0xffffffff


	//   ....[7]....
        /*0070*/ 	.word	0xffffffff


	//----- nvinfo : EIATTR_COOP_GROUP_INSTR_OFFSETS
	.align		4
.L_19:
        /*0074*/ 	.byte	0x04, 0x28
        /*0076*/ 	.short	(.L_21 - .L_20)


	//   ....[0]....
.L_20:
        /*0078*/ 	.word	0x00000070


	//   ....[1]....
        /*007c*/ 	.word	0x000000d0


	//   ....[2]....
        /*0080*/ 	.word	0x00000110


	//   ....[3]....
        /*0084*/ 	.word	0x00000150


	//   ....[4]....
        /*0088*/ 	.word	0x000001f0


	//   ....[5]....
        /*008c*/ 	.word	0x00000210


	//   ....[6]....
        /*0090*/ 	.word	0x00000240


	//   ....[7]....
        /*0094*/ 	.word	0x00000270


	//----- nvinfo : EIATTR_EXIT_INSTR_OFFSETS
	.align		4
.L_21:
        /*0098*/ 	.byte	0x04, 0x1c
        /*009a*/ 	.short	(.L_23 - .L_22)


	//   ....[0]....
.L_22:
        /*009c*/ 	.word	0x00000280


	//   ....[1]....
        /*00a0*/ 	.word	0x000002c0


	//----- nvinfo : EIATTR_REQNTID
	.align		4
.L_23:
        /*00a4*/ 	.byte	0x04, 0x10
        /*00a6*/ 	.short	(.L_25 - .L_24)
.L_24:
        /*00a8*/ 	.word	0x00000040
        /*00ac*/ 	.word	0x00000001
        /*00b0*/ 	.word	0x00000001


	//----- nvinfo : EIATTR_CBANK_PARAM_SIZE
	.align		4
.L_25:
        /*00b4*/ 	.byte	0x03, 0x19
        /*00b6*/ 	.short	0x001c


	//----- nvinfo : EIATTR_PARAM_CBANK
	.align		4
        /*00b8*/ 	.byte	0x04, 0x0a
        /*00ba*/ 	.short	(.L_27 - .L_26)
	.align		4
.L_26:
        /*00bc*/ 	.word	index@(.nv.constant0.triton_per_fused__softmax_1)
        /*00c0*/ 	.short	0x0210
        /*00c2*/ 	.short	0x001c


	//----- nvinfo : EIATTR_SW_WAR
	.align		4
.L_27:
        /*00c4*/ 	.byte	0x04, 0x36
        /*00c6*/ 	.short	(.L_29 - .L_28)
.L_28:
        /*00c8*/ 	.word	0x00000008
.L_29:


//--------------------- .nv.callgraph             --------------------------
	.section	.nv.callgraph,"",@"SHT_CUDA_CALLGRAPH"
	.align	4
	.sectionentsize	8
	.align		4
        /*0000*/ 	.word	0x00000000
	.align		4
        /*0004*/ 	.word	0xffffffff
	.align		4
        /*0008*/ 	.word	0x00000000
	.align		4
        /*000c*/ 	.word	0xfffffffe
	.align		4
        /*0010*/ 	.word	0x00000000
	.align		4
        /*0014*/ 	.word	0xfffffffd
	.align		4
        /*0018*/ 	.word	0x00000000
	.align		4
        /*001c*/ 	.word	0xfffffffc


//--------------------- .text.triton_per_fused__softmax_1 --------------------------
	.section	.text.triton_per_fused__softmax_1,"ax",@progbits
	.align	128
        .global         triton_per_fused__softmax_1
        .type           triton_per_fused__softmax_1,@function
        .size           triton_per_fused__softmax_1,(.L_x_1 - triton_per_fused__softmax_1)
        .other          triton_per_fused__softmax_1,@"STO_CUDA_ENTRY STV_DEFAULT"
triton_per_fused__softmax_1:
.text.triton_per_fused__softmax_1:
[----:B------:R-:W0:Y:S02]  /*0000*/  LDC R1, c[0x0][0x28] ;  /* 0x00000a00ff017b82 */ /* 0x000e240000000800 */
[----:B------:R-:W1:Y:S01]  /*0010*/  S2R R7, SR_TID.X ;  /* 0x0000000000077919 */ /* 0x000e620000002100 */
[----:B------:R-:W2:Y:S01]  /*0020*/  LDC.64 R2, c[0x0][0x210] ;  /* 0x00008400ff027b82 */ /* 0x000ea20000000a00 */
[----:B------:R-:W-:Y:S01]  /*0030*/  ULDC.64 UR4, c[0x0][0x208] ;  /* 0x0000820000047ab9 */ /* 0x000fe20000000a00 */
[----:B-1----:R-:W-:-:S05]  /*0040*/  LOP3.LUT R5, R7, 0xf, RZ, 0xc0, !PT ;  /* 0x0000000f07057812 */ /* 0x002fca00078ec0ff */
[----:B--2---:R-:W-:-:S06]  /*0050*/  IMAD.WIDE.U32 R2, R5, 0x4, R2 ;  /* 0x0000000405027825 */ /* 0x004fcc00078e0002 */
[----:B------:R-:W2:Y:S04]  /*0060*/  LDG.E R2, desc[UR4][R2.64] ;  /* 0x0000000402027981 */ /* 0x000ea8000c1e1900 */
[----:B--2---:R-:W1:Y:S01]  /*0070*/  SHFL.BFLY PT, R5, R2, 0x8, 0x1f ;  /* 0x0d001f0002057f89 */ /* 0x004e6200000e0000 */
[C---:B------:R-:W-:Y:S02]  /*0080*/  FSETP.NAN.AND P1, PT, R2.reuse, R2, PT ;  /* 0x000000020200720b */ /* 0x040fe40003f28000 */
[----:B-1----:R-:W-:-:S04]  /*0090*/  FSETP.GT.AND P0, PT, R2, R5, PT ;  /* 0x000000050200720b */ /* 0x002fc80003f04000 */
[----:B------:R-:W-:-:S04]  /*00a0*/  FSEL R5, R2, R5, P0 ;  /* 0x0000000502057208 */ /* 0x000fc80000000000 */
[----:B------:R-:W-:-:S04]  /*00b0*/  FSEL R5, R2, R5, P1 ;  /* 0x0000000502057208 */ /* 0x000fc80000800000 */
[C---:B------:R-:W-:Y:S01]  /*00c0*/  FSETP.NAN.AND P1, PT, R5.reuse, R5, PT ;  /* 0x000000050500720b */ /* 0x040fe20003f28000 */
[----:B------:R-:W1:Y:S02]  /*00d0*/  SHFL.BFLY PT, R0, R5, 0x4, 0x1f ;  /* 0x0c801f0005007f89 */ /* 0x000e6400000e0000 */
[----:B-1----:R-:W-:-:S13]  /*00e0*/  FSETP.GT.AND P0, PT, R5, R0, PT ;  /* 0x000000000500720b */ /* 0x002fda0003f04000 */
[----:B------:R-:W-:-:S04]  /*00f0*/  @!P0 FSEL R5, R5, R0, P1 ;  /* 0x0000000005058208 */ /* 0x000fc80000800000 */
[C---:B------:R-:W-:Y:S01]  /*0100*/  FSETP.NAN.AND P1, PT, R5.reuse, R5, PT ;  /* 0x000000050500720b */ /* 0x040fe20003f28000 */
[----:B------:R-:W1:Y:S02]  /*0110*/  SHFL.BFLY PT, R0, R5, 0x2, 0x1f ;  /* 0x0c401f0005007f89 */ /* 0x000e6400000e0000 */
[----:B-1----:R-:W-:-:S13]  /*0120*/  FSETP.GT.AND P0, PT, R5, R0, PT ;  /* 0x000000000500720b */ /* 0x002fda0003f04000 */
[----:B------:R-:W-:-:S04]  /*0130*/  @!P0 FSEL R5, R5, R0, P1 ;  /* 0x0000000005058208 */ /* 0x000fc80000800000 */
[C---:B------:R-:W-:Y:S01]  /*0140*/  FSETP.NAN.AND P1, PT, R5.reuse, R5, PT ;  /* 0x000000050500720b */ /* 0x040fe20003f28000 */
[----:B------:R-:W1:Y:S02]  /*0150*/  SHFL.BFLY PT, R0, R5, 0x1, 0x1f ;  /* 0x0c201f0005007f89 */ /* 0x000e6400000e0000 */
[----:B-1----:R-:W-:-:S13]  /*0160*/  FSETP.GT.AND P0, PT, R5, R0, PT ;  /* 0x000000000500720b */ /* 0x002fda0003f04000 */
[----:B------:R-:W-:-:S05]  /*0170*/  @!P0 FSEL R5, R5, R0, P1 ;  /* 0x0000000005058208 */ /* 0x000fca0000800000 */
[----:B------:R-:W-:-:S04]  /*0180*/  FADD R2, R2, -R5 ;  /* 0x8000000502027221 */ /* 0x000fc80000000000 */
[----:B------:R-:W-:-:S05]  /*0190*/  FMUL R0, R2, 1.4426950216293334961 ;  /* 0x3fb8aa3b02007820 */ /* 0x000fca0000400000 */
[----:B------:R-:W-:-:S13]  /*01a0*/  FSETP.GEU.AND P0, PT, R0, -126, PT ;  /* 0xc2fc00000000780b */ /* 0x000fda0003f0e000 */
[----:B------:R-:W-:-:S04]  /*01b0*/  @!P0 FMUL R0, R0, 0.5 ;  /* 0x3f00000000008820 */ /* 0x000fc80000400000 */
[----:B------:R-:W1:Y:S02]  /*01c0*/  MUFU.EX2 R4, R0 ;  /* 0x0000000000047308 */ /* 0x000e640000000800 */
[----:B-1----:R-:W-:Y:S01]  /*01d0*/  @!P0 FMUL R4, R4, R4 ;  /* 0x0000000404048220 */ /* 0x002fe20000400000 */
[----:B------:R-:W-:-:S04]  /*01e0*/  LOP3.LUT P0, RZ, R7, 0x3f, RZ, 0xc0, !PT ;  /* 0x0000003f07ff7812 */ /* 0x000fc8000780c0ff */
[----:B------:R-:W1:Y:S02]  /*01f0*/  SHFL.BFLY PT, R3, R4, 0x8, 0x1f ;  /* 0x0d001f0004037f89 */ /* 0x000e6400000e0000 */
[----:B-1----:R-:W-:-:S05]  /*0200*/  FADD R6, R4, R3 ;  /* 0x0000000304067221 */ /* 0x002fca0000000000 */
[----:B------:R-:W1:Y:S02]  /*0210*/  SHFL.BFLY PT, R3, R6, 0x4, 0x1f ;  /* 0x0c801f0006037f89 */ /* 0x000e6400000e0000 */
[----:B-1----:R-:W-:Y:S02]  /*0220*/  FADD R7, R6, R3 ;  /* 0x0000000306077221 */ /* 0x002fe40000000000 */
[----:B------:R-:W1:Y:S03]  /*0230*/  @!P0 LDC.64 R2, c[0x0][0x218] ;  /* 0x00008600ff028b82 */ /* 0x000e660000000a00 */
[----:B------:R-:W2:Y:S04]  /*0240*/  SHFL.BFLY PT, R8, R7, 0x2, 0x1f ;  /* 0x0c401f0007087f89 */ /* 0x000ea800000e0000 */
[----:B-1----:R1:W-:Y:S01]  /*0250*/  @!P0 STG.E desc[UR4][R2.64], R5 ;  /* 0x0000000502008986 */ /* 0x0023e2000c101904 */
[----:B--2---:R-:W-:-:S05]  /*0260*/  FADD R8, R7, R8 ;  /* 0x0000000807087221 */ /* 0x004fca0000000000 */
[----:B------:R1:W2:Y:S01]  /*0270*/  SHFL.BFLY PT, R9, R8, 0x1, 0x1f ;  /* 0x0c201f0008097f89 */ /* 0x0002a200000e0000 */
[----:B------:R-:W-:Y:S05]  /*0280*/  @P0 EXIT ;  /* 0x000000000000094d */ /* 0x000fea0003800000 */
[----:B-1----:R-:W0:Y:S01]  /*0290*/  LDC.64 R2, c[0x0][0x220] ;  /* 0x00008800ff027b82 */ /* 0x002e220000000a00 */
[----:B--2---:R-:W-:-:S05]  /*02a0*/  FADD R9, R8, R9 ;  /* 0x0000000908097221 */ /* 0x004fca0000000000 */
[----:B0-----:R-:W-:Y:S01]  /*02b0*/  STG.E desc[UR4][R2.64], R9 ;  /* 0x0000000902007986 */ /* 0x001fe2000c101904 */
[----:B------:R-:W-:Y:S05]  /*02c0*/  EXIT ;  /* 0x000000000000794d */ /* 0x000fea0003800000 */
.L_x_0:
[----:B------:R-:W-:-:S00]  /*02d0*/  BRA `(.L_x_0) ;  /* 0xfffffffc00fc7947 */ /* 0x000fc0000383ffff */
[----:B------:R-:W-:-:S00]  /*02e0*/  NOP ;  /* 0x0000000000007918 */ /* 0x000fc00000000000 */
        /* <DEDUP_REMOVED lines=9> */
.L_x_1:


//--------------------- .nv.constant0.triton_per_fused__softmax_1 --------------------------
	.section	.nv.constant0.triton_per_fused__softmax_1,"a",@progbits
	.sectionflags	@""
	.align	4
.nv.constant0.triton_per_fused__softmax_1:
	.zero		556
